//
// Generated by NVIDIA NVVM Compiler
//
// Compiler Build ID: CL-36424714
// Cuda compilation tools, release 13.0, V13.0.88
// Based on NVVM 20.0.0
//

.version 9.0
.target sm_100
.address_size 64

	// .globl	_Z14avgpool_kernelPfS_

.visible .entry _Z14avgpool_kernelPfS_(
	.param .u64 .ptr .align 1 _Z14avgpool_kernelPfS__param_0,
	.param .u64 .ptr .align 1 _Z14avgpool_kernelPfS__param_1
)
.maxntid 1024
{
	.reg .pred 	%p<27>;
	.reg .b16 	%rs<7>;
	.reg .b32 	%r<29>;
	.reg .b32 	%f<103>;
	.reg .b64 	%rd<9>;

	ld.param.u64 	%rd3, [_Z14avgpool_kernelPfS__param_0];
	ld.param.u64 	%rd2, [_Z14avgpool_kernelPfS__param_1];
	cvta.to.global.u64 	%rd4, %rd3;
	mov.u32 	%r1, %ctaid.x;
	shl.b32 	%r4, %r1, 2;
	mov.u32 	%r2, %tid.x;
	shr.u32 	%r5, %r2, 8;
	or.b32  	%r3, %r4, %r5;
	setp.gt.u32 	%p1, %r3, 124;
	cvt.u16.u32 	%rs1, %r3;
	mul.lo.s16 	%rs2, %rs1, 41;
	shr.u16 	%rs3, %rs2, 10;
	cvt.u32.u16 	%r6, %rs3;
	shl.b32 	%r7, %r6, 16;
	shl.b32 	%r8, %r1, 3;
	shr.u32 	%r9, %r2, 7;
	or.b32  	%r10, %r8, %r9;
	mul.hi.u32 	%r11, %r10, 1374389535;
	shr.u32 	%r12, %r11, 4;
	mul.lo.s32 	%r13, %r12, 50;
	sub.s32 	%r14, %r10, %r13;
	cvt.u16.u32 	%rs4, %r14;
	mul.lo.s16 	%rs5, %rs4, 52;
	shr.u16 	%rs6, %rs5, 8;
	mul.wide.u16 	%r15, %rs6, 6144;
	shr.u32 	%r16, %r2, 6;
	mad.lo.s32 	%r17, %r1, 6, %r16;
	mul.hi.u32 	%r18, %r17, -858993459;
	shr.u32 	%r19, %r18, 3;
	mul.lo.s32 	%r20, %r19, 10;
	sub.s32 	%r21, %r17, %r20;
	mul.lo.s32 	%r22, %r21, 192;
	and.b32  	%r23, %r2, 63;
	or.b32  	%r24, %r22, %r23;
	or.b32  	%r25, %r24, %r7;
	add.s32 	%r26, %r25, %r15;
	mul.wide.u32 	%rd5, %r26, 4;
	add.s64 	%rd1, %rd4, %rd5;
	mov.f32 	%f79, 0f00000000;
	@%p1 bra 	$L__BB0_2;
	ld.global.nc.f32 	%f52, [%rd1];
	add.f32 	%f79, %f52, 0f00000000;
$L__BB0_2:
	setp.gt.u32 	%p2, %r3, 124;
	@%p2 bra 	$L__BB0_4;
	ld.global.nc.f32 	%f53, [%rd1+256];
	add.f32 	%f79, %f79, %f53;
$L__BB0_4:
	setp.gt.u32 	%p3, %r3, 124;
	@%p3 bra 	$L__BB0_6;
	ld.global.nc.f32 	%f54, [%rd1+512];
	add.f32 	%f79, %f79, %f54;
$L__BB0_6:
	setp.gt.u32 	%p4, %r3, 124;
	@%p4 bra 	$L__BB0_8;
	ld.global.nc.f32 	%f55, [%rd1+768];
	add.f32 	%f79, %f79, %f55;
$L__BB0_8:
	setp.gt.u32 	%p5, %r3, 124;
	@%p5 bra 	$L__BB0_10;
	ld.global.nc.f32 	%f56, [%rd1+1024];
	add.f32 	%f79, %f79, %f56;
$L__BB0_10:
	setp.gt.u32 	%p6, %r3, 124;
	@%p6 bra 	$L__BB0_12;
	ld.global.nc.f32 	%f57, [%rd1+8192];
	add.f32 	%f79, %f79, %f57;
$L__BB0_12:
	setp.gt.u32 	%p7, %r3, 124;
	@%p7 bra 	$L__BB0_14;
	ld.global.nc.f32 	%f58, [%rd1+8448];
	add.f32 	%f79, %f79, %f58;
$L__BB0_14:
	setp.gt.u32 	%p8, %r3, 124;
	@%p8 bra 	$L__BB0_16;
	ld.global.nc.f32 	%f59, [%rd1+8704];
	add.f32 	%f79, %f79, %f59;
$L__BB0_16:
	setp.gt.u32 	%p9, %r3, 124;
	@%p9 bra 	$L__BB0_18;
	ld.global.nc.f32 	%f60, [%rd1+8960];
	add.f32 	%f79, %f79, %f60;
$L__BB0_18:
	setp.gt.u32 	%p10, %r3, 124;
	@%p10 bra 	$L__BB0_20;
	ld.global.nc.f32 	%f61, [%rd1+9216];
	add.f32 	%f79, %f79, %f61;
$L__BB0_20:
	setp.gt.u32 	%p11, %r3, 124;
	@%p11 bra 	$L__BB0_22;
	ld.global.nc.f32 	%f62, [%rd1+16384];
	add.f32 	%f79, %f79, %f62;
$L__BB0_22:
	setp.gt.u32 	%p12, %r3, 124;
	@%p12 bra 	$L__BB0_24;
	ld.global.nc.f32 	%f63, [%rd1+16640];
	add.f32 	%f79, %f79, %f63;
$L__BB0_24:
	setp.gt.u32 	%p13, %r3, 124;
	@%p13 bra 	$L__BB0_26;
	ld.global.nc.f32 	%f64, [%rd1+16896];
	add.f32 	%f79, %f79, %f64;
$L__BB0_26:
	setp.gt.u32 	%p14, %r3, 124;
	@%p14 bra 	$L__BB0_28;
	ld.global.nc.f32 	%f65, [%rd1+17152];
	add.f32 	%f79, %f79, %f65;
$L__BB0_28:
	setp.gt.u32 	%p15, %r3, 124;
	@%p15 bra 	$L__BB0_30;
	ld.global.nc.f32 	%f66, [%rd1+17408];
	add.f32 	%f79, %f79, %f66;
$L__BB0_30:
	setp.gt.u32 	%p16, %r3, 124;
	@%p16 bra 	$L__BB0_32;
	ld.global.nc.f32 	%f67, [%rd1+24576];
	add.f32 	%f79, %f79, %f67;
$L__BB0_32:
	setp.gt.u32 	%p17, %r3, 124;
	@%p17 bra 	$L__BB0_34;
	ld.global.nc.f32 	%f68, [%rd1+24832];
	add.f32 	%f79, %f79, %f68;
$L__BB0_34:
	setp.gt.u32 	%p18, %r3, 124;
	@%p18 bra 	$L__BB0_36;
	ld.global.nc.f32 	%f69, [%rd1+25088];
	add.f32 	%f79, %f79, %f69;
$L__BB0_36:
	setp.gt.u32 	%p19, %r3, 124;
	@%p19 bra 	$L__BB0_38;
	ld.global.nc.f32 	%f70, [%rd1+25344];
	add.f32 	%f79, %f79, %f70;
$L__BB0_38:
	setp.gt.u32 	%p20, %r3, 124;
	@%p20 bra 	$L__BB0_40;
	ld.global.nc.f32 	%f71, [%rd1+25600];
	add.f32 	%f79, %f79, %f71;
$L__BB0_40:
	setp.gt.u32 	%p21, %r3, 124;
	@%p21 bra 	$L__BB0_42;
	ld.global.nc.f32 	%f72, [%rd1+32768];
	add.f32 	%f79, %f79, %f72;
$L__BB0_42:
	setp.gt.u32 	%p22, %r3, 124;
	@%p22 bra 	$L__BB0_44;
	ld.global.nc.f32 	%f73, [%rd1+33024];
	add.f32 	%f79, %f79, %f73;
$L__BB0_44:
	setp.gt.u32 	%p23, %r3, 124;
	@%p23 bra 	$L__BB0_46;
	ld.global.nc.f32 	%f74, [%rd1+33280];
	add.f32 	%f79, %f79, %f74;
$L__BB0_46:
	setp.gt.u32 	%p24, %r3, 124;
	@%p24 bra 	$L__BB0_48;
	ld.global.nc.f32 	%f75, [%rd1+33536];
	add.f32 	%f79, %f79, %f75;
$L__BB0_48:
	setp.gt.u32 	%p25, %r3, 124;
	@%p25 bra 	$L__BB0_50;
	ld.global.nc.f32 	%f76, [%rd1+33792];
	add.f32 	%f79, %f79, %f76;
$L__BB0_50:
	setp.gt.u32 	%p26, %r3, 124;
	@%p26 bra 	$L__BB0_52;
	mul.f32 	%f77, %f79, 0f3D23D70A;
	shl.b32 	%r27, %r1, 10;
	or.b32  	%r28, %r27, %r2;
	cvta.to.global.u64 	%rd6, %rd2;
	mul.wide.u32 	%rd7, %r28, 4;
	add.s64 	%rd8, %rd6, %rd7;
	st.global.f32 	[%rd8], %f77;
$L__BB0_52:
	ret;

}


// ===== COMPILED SASS (sm_100) =====

	.target	sm_100

	.elftype	@"ET_EXEC"


//--------------------- .note.nv.tkinfo           --------------------------
	.section	.note.nv.tkinfo,"",@"SHT_NOTE"
	.sectionflags	@"SHF_NOTE_NV_TKINFO"
	.tkinfo
        /*0018*/ 	.word	0x00000002
        /*0030*/ 	.string	""
        /*0030*/ 	.string	"ptxas"
        /*0030*/ 	.string	"Cuda compilation tools, release 13.0, V13.0.88"
        /*0030*/ 	.string	"Build cuda_13.0.r13.0/compiler.36424714_0"
        /*0030*/ 	.string	"-arch sm_100 -m 64 "



//--------------------- .note.nv.cuinfo           --------------------------
	.section	.note.nv.cuinfo,"",@"SHT_NOTE"
	.sectionflags	@"SHF_NOTE_NV_CUINFO"
        /*0018*/ 	.short	0x0002
        /*001a*/ 	.short	0x0064
        /*001c*/ 	.short	0x0082
	.zero		2


//--------------------- .nv.info                  --------------------------
	.section	.nv.info,"",@"SHT_CUDA_INFO"
	.align	4


	//----- nvinfo : EIATTR_REGCOUNT
	.align		4
        /*0000*/ 	.byte	0x04, 0x2f
        /*0002*/ 	.short	(.L_1 - .L_0)
	.align		4
.L_0:
        /*0004*/ 	.word	index@(_Z14avgpool_kernelPfS_)
        /*0008*/ 	.word	0x0000000d


	//----- nvinfo : EIATTR_FRAME_SIZE
	.align		4
.L_1:
        /*000c*/ 	.byte	0x04, 0x11
        /*000e*/ 	.short	(.L_3 - .L_2)
	.align		4
.L_2:
        /*0010*/ 	.word	index@(_Z14avgpool_kernelPfS_)
        /*0014*/ 	.word	0x00000000


	//----- nvinfo : EIATTR_MIN_STACK_SIZE
	.align		4
.L_3:
        /*0018*/ 	.byte	0x04, 0x12
        /*001a*/ 	.short	(.L_5 - .L_4)
	.align		4
.L_4:
        /*001c*/ 	.word	index@(_Z14avgpool_kernelPfS_)
        /*0020*/ 	.word	0x00000000
.L_5:


//--------------------- .nv.compat                --------------------------
	.section	.nv.compat,"",@"SHT_CUDA_COMPAT_INFO"
	.align	4
        /*0000*/ 	.byte	0x02, 0x09, 0x00, 0x00, 0x02, 0x02, 0x01, 0x00, 0x02, 0x05, 0x05, 0x00, 0x03, 0x07, 0x01, 0x01
        /*0010*/ 	.byte	0x02, 0x03, 0x00, 0x00, 0x02, 0x06, 0x01, 0x00, 0x04, 0x0b, 0x08, 0x00, 0x09, 0x00, 0x00, 0x00
        /*0020*/ 	.byte	0x00, 0x00, 0x00, 0x00


//--------------------- .nv.info._Z14avgpool_kernelPfS_ --------------------------
	.section	.nv.info._Z14avgpool_kernelPfS_,"",@"SHT_CUDA_INFO"
	.sectionflags	@""
	.align	4


	//----- nvinfo : EIATTR_CUDA_API_VERSION
	.align		4
        /*0000*/ 	.byte	0x04, 0x37
        /*0002*/ 	.short	(.L_7 - .L_6)
.L_6:
        /*0004*/ 	.word	0x00000082


	//----- nvinfo : EIATTR_KPARAM_INFO
	.align		4
.L_7:
        /*0008*/ 	.byte	0x04, 0x17
        /*000a*/ 	.short	(.L_9 - .L_8)
.L_8:
        /*000c*/ 	.word	0x00000000
        /*0010*/ 	.short	0x0001
        /*0012*/ 	.short	0x0008
        /*0014*/ 	.byte	0x00, 0xf5, 0x21, 0x00


	//----- nvinfo : EIATTR_KPARAM_INFO
	.align		4
.L_9:
        /*0018*/ 	.byte	0x04, 0x17
        /*001a*/ 	.short	(.L_11 - .L_10)
.L_10:
        /*001c*/ 	.word	0x00000000
        /*0020*/ 	.short	0x0000
        /*0022*/ 	.short	0x0000
        /*0024*/ 	.byte	0x00, 0xf5, 0x21, 0x00


	//----- nvinfo : EIATTR_SPARSE_MMA_MASK
	.align		4
.L_11:
        /*0028*/ 	.byte	0x03, 0x50
        /*002a*/ 	.short	0x0000


	//----- nvinfo : EIATTR_MAXREG_COUNT
	.align		4
        /*002c*/ 	.byte	0x03, 0x1b
        /*002e*/ 	.short	0x0040


	//----- nvinfo : EIATTR_MERCURY_ISA_VERSION
	.align		4
        /*0030*/ 	.byte	0x03, 0x5f
        /*0032*/ 	.short	0x0101


	//----- nvinfo : EIATTR_VRC_CTA_INIT_COUNT
	.align		4
        /*0034*/ 	.byte	0x02, 0x4a
	.zero		1
	.zero		1


	//----- nvinfo : EIATTR_EXIT_INSTR_OFFSETS
	.align		4
        /*0038*/ 	.byte	0x04, 0x1c
        /*003a*/ 	.short	(.L_13 - .L_12)


	//   ....[0]....
.L_12:
        /*003c*/ 	.word	0x00000770


	//   ....[1]....
        /*0040*/ 	.word	0x000007e0


	//----- nvinfo : EIATTR_MAX_THREADS
	.align		4
.L_13:
        /*0044*/ 	.byte	0x04, 0x05
        /*0046*/ 	.short	(.L_15 - .L_14)
.L_14:
        /*0048*/ 	.word	0x00000400
        /*004c*/ 	.word	0x00000001
        /*0050*/ 	.word	0x00000001


	//----- nvinfo : EIATTR_CRS_STACK_SIZE
	.align		4
.L_15:
        /*0054*/ 	.byte	0x04, 0x1e
        /*0056*/ 	.short	(.L_17 - .L_16)
.L_16:
        /*0058*/ 	.word	0x00000000


	//----- nvinfo : EIATTR_CBANK_PARAM_SIZE
	.align		4
.L_17:
        /*005c*/ 	.byte	0x03, 0x19
        /*005e*/ 	.short	0x0010


	//----- nvinfo : EIATTR_PARAM_CBANK
	.align		4
        /*0060*/ 	.byte	0x04, 0x0a
        /*0062*/ 	.short	(.L_19 - .L_18)
	.align		4
.L_18:
        /*0064*/ 	.word	index@(.nv.constant0._Z14avgpool_kernelPfS_)
        /*0068*/ 	.short	0x0380
        /*006a*/ 	.short	0x0010


	//----- nvinfo : EIATTR_SW_WAR
	.align		4
.L_19:
        /*006c*/ 	.byte	0x04, 0x36
        /*006e*/ 	.short	(.L_21 - .L_20)
.L_20:
        /*0070*/ 	.word	0x00000008
.L_21:


//--------------------- .nv.callgraph             --------------------------
	.section	.nv.callgraph,"",@"SHT_CUDA_CALLGRAPH"
	.align	4
	.sectionentsize	8
	.align		4
        /*0000*/ 	.word	0x00000000
	.align		4
        /*0004*/ 	.word	0xffffffff
	.align		4
        /*0008*/ 	.word	0x00000000
	.align		4
        /*000c*/ 	.word	0xfffffffe
	.align		4
        /*0010*/ 	.word	0x00000000
	.align		4
        /*0014*/ 	.word	0xfffffffd
	.align		4
        /*0018*/ 	.word	0x00000000
	.align		4
        /*001c*/ 	.word	0xfffffffc


//--------------------- .text._Z14avgpool_kernelPfS_ --------------------------
	.section	.text._Z14avgpool_kernelPfS_,"ax",@progbits
	.align	128
        .global         _Z14avgpool_kernelPfS_
        .type           _Z14avgpool_kernelPfS_,@function
        .size           _Z14avgpool_kernelPfS_,(.L_x_27 - _Z14avgpool_kernelPfS_)
        .other          _Z14avgpool_kernelPfS_,@"STO_CUDA_ENTRY STV_DEFAULT"
_Z14avgpool_kernelPfS_:
.text._Z14avgpool_kernelPfS_:
[----:B------:R-:W-:Y:S01]  /*0000*/  LDC R1, c[0x0][0x37c] ;  /* 0x0000df00ff017b82 */ /* 0x000fe20000000800 */
[----:B------:R-:W0:Y:S01]  /*0010*/  S2R R0, SR_CTAID.X ;  /* 0x0000000000007919 */ /* 0x000e220000002500 */
[----:B------:R-:W1:Y:S01]  /*0020*/  LDCU.64 UR4, c[0x0][0x358] ;  /* 0x00006b00ff0477ac */ /* 0x000e620008000a00 */
[----:B------:R-:W-:Y:S01]  /*0030*/  BSSY.RECONVERGENT B0, `(.L_x_0) ;  /* 0x0000027000007945 */ /* 0x000fe20003800200 */
[----:B------:R-:W2:Y:S01]  /*0040*/  S2R R2, SR_TID.X ;  /* 0x0000000000027919 */ /* 0x000ea20000002100 */
[----:B0-----:R-:W-:Y:S02]  /*0050*/  SHF.L.U32 R3, R0, 0x3, RZ ;  /* 0x0000000300037819 */ /* 0x001fe400000006ff */
[--C-:B--2---:R-:W-:Y:S02]  /*0060*/  SHF.R.U32.HI R4, RZ, 0x7, R2.reuse ;  /* 0x00000007ff047819 */ /* 0x104fe40000011602 */
[----:B------:R-:W-:Y:S02]  /*0070*/  SHF.R.U32.HI R7, RZ, 0x6, R2 ;  /* 0x00000006ff077819 */ /* 0x000fe40000011602 */
[----:B------:R-:W-:-:S02]  /*0080*/  LOP3.LUT R5, R3, R4, RZ, 0xfc, !PT ;  /* 0x0000000403057212 */ /* 0x000fc400078efcff */
[C---:B------:R-:W-:Y:S01]  /*0090*/  SHF.L.U32 R3, R0.reuse, 0x2, RZ ;  /* 0x0000000200037819 */ /* 0x040fe200000006ff */
[----:B------:R-:W-:Y:S01]  /*00a0*/  IMAD R8, R0, 0x6, R7 ;  /* 0x0000000600087824 */ /* 0x000fe200078e0207 */
[----:B------:R-:W-:Y:S01]  /*00b0*/  SHF.R.U32.HI R4, RZ, 0x8, R2 ;  /* 0x00000008ff047819 */ /* 0x000fe20000011602 */
[----:B------:R-:W-:-:S03]  /*00c0*/  IMAD.HI.U32 R6, R5, 0x51eb851f, RZ ;  /* 0x51eb851f05067827 */ /* 0x000fc600078e00ff */
[----:B------:R-:W-:Y:S01]  /*00d0*/  LOP3.LUT R3, R3, R4, RZ, 0xfc, !PT ;  /* 0x0000000403037212 */ /* 0x000fe200078efcff */
[----:B------:R-:W-:Y:S01]  /*00e0*/  IMAD.HI.U32 R7, R8, -0x33333333, RZ ;  /* 0xcccccccd08077827 */ /* 0x000fe200078e00ff */
[----:B------:R-:W-:Y:S02]  /*00f0*/  SHF.R.U32.HI R6, RZ, 0x4, R6 ;  /* 0x00000004ff067819 */ /* 0x000fe40000011606 */
[C---:B------:R-:W-:Y:S02]  /*0100*/  PRMT R4, R3.reuse, 0x9910, RZ ;  /* 0x0000991003047816 */ /* 0x040fe400000000ff */
[----:B------:R-:W-:Y:S01]  /*0110*/  SHF.R.U32.HI R9, RZ, 0x3, R7 ;  /* 0x00000003ff097819 */ /* 0x000fe20000011607 */
[----:B------:R-:W-:Y:S01]  /*0120*/  IMAD R6, R6, -0x32, R5 ;  /* 0xffffffce06067824 */ /* 0x000fe200078e0205 */
[----:B------:R-:W-:-:S03]  /*0130*/  ISETP.GT.U32.AND P0, PT, R3, 0x7c, PT ;  /* 0x0000007c0300780c */ /* 0x000fc60003f04070 */
[----:B------:R-:W-:Y:S01]  /*0140*/  IMAD R9, R9, -0xa, R8 ;  /* 0xfffffff609097824 */ /* 0x000fe200078e0208 */
[----:B------:R-:W-:Y:S01]  /*0150*/  PRMT R10, R6, 0x9910, RZ ;  /* 0x00009910060a7816 */ /* 0x000fe200000000ff */
[----:B------:R-:W-:Y:S02]  /*0160*/  IMAD R6, R4, 0x29, RZ ;  /* 0x0000002904067824 */ /* 0x000fe400078e02ff */
[----:B------:R-:W0:Y:S02]  /*0170*/  LDC.64 R4, c[0x0][0x380] ;  /* 0x0000e000ff047b82 */ /* 0x000e240000000a00 */
[----:B------:R-:W-:Y:S01]  /*0180*/  IMAD R7, R10, 0x34, RZ ;  /* 0x000000340a077824 */ /* 0x000fe200078e02ff */
[----:B------:R-:W-:Y:S02]  /*0190*/  LOP3.LUT R6, R6, 0xffff, RZ, 0xc0, !PT ;  /* 0x0000ffff06067812 */ /* 0x000fe400078ec0ff */
[----:B------:R-:W-:Y:S02]  /*01a0*/  LOP3.LUT R10, R2, 0x3f, RZ, 0xc0, !PT ;  /* 0x0000003f020a7812 */ /* 0x000fe400078ec0ff */
[----:B------:R-:W-:-:S02]  /*01b0*/  SHF.R.U32.HI R6, RZ, 0xa, R6 ;  /* 0x0000000aff067819 */ /* 0x000fc40000011606 */
[----:B------:R-:W-:Y:S01]  /*01c0*/  LOP3.LUT R7, R7, 0xffff, RZ, 0xc0, !PT ;  /* 0x0000ffff07077812 */ /* 0x000fe200078ec0ff */
[----:B------:R-:W-:Y:S01]  /*01d0*/  IMAD R9, R9, 0xc0, R10 ;  /* 0x000000c009097824 */ /* 0x000fe200078e020a */
[----:B------:R-:W-:Y:S02]  /*01e0*/  SHF.L.U32 R6, R6, 0x10, RZ ;  /* 0x0000001006067819 */ /* 0x000fe400000006ff */
[----:B------:R-:W-:Y:S02]  /*01f0*/  SHF.R.U32.HI R7, RZ, 0x8, R7 ;  /* 0x00000008ff077819 */ /* 0x000fe40000011607 */
[----:B------:R-:W-:Y:S02]  /*0200*/  LOP3.LUT R6, R9, R6, RZ, 0xfc, !PT ;  /* 0x0000000609067212 */ /* 0x000fe400078efcff */
[----:B------:R-:W-:-:S05]  /*0210*/  LOP3.LUT R7, R7, 0xffff, RZ, 0xc0, !PT ;  /* 0x0000ffff07077812 */ /* 0x000fca00078ec0ff */
[----:B------:R-:W-:-:S04]  /*0220*/  IMAD R3, R7, 0x1800, R6 ;  /* 0x0000180007037824 */ /* 0x000fc800078e0206 */
[----:B0-----:R-:W-:-:S04]  /*0230*/  IMAD.WIDE.U32 R4, R3, 0x4, R4 ;  /* 0x0000000403047825 */ /* 0x001fc800078e0004 */
[----:B------:R-:W-:Y:S01]  /*0240*/  HFMA2 R3, -RZ, RZ, 0, 0 ;  /* 0x00000000ff037431 */ /* 0x000fe200000001ff */
[----:B-1----:R-:W-:Y:S06]  /*0250*/  @P0 BRA `(.L_x_1) ;  /* 0x0000000000100947 */ /* 0x002fec0003800000 */
[----:B------:R-:W2:Y:S04]  /*0260*/  LDG.E.CONSTANT R3, desc[UR4][R4.64] ;  /* 0x0000000404037981 */ /* 0x000ea8000c1e9900 */
[----:B------:R-:W3:Y:S01]  /*0270*/  LDG.E.CONSTANT R6, desc[UR4][R4.64+0x100] ;  /* 0x0001000404067981 */ /* 0x000ee2000c1e9900 */
[----:B--2---:R-:W-:-:S04]  /*0280*/  FADD R3, RZ, R3 ;  /* 0x00000003ff037221 */ /* 0x004fc80000000000 */
[----:B---3--:R-:W-:-:S07]  /*0290*/  FADD R3, R3, R6 ;  /* 0x0000000603037221 */ /* 0x008fce0000000000 */
.L_x_1:
[----:B------:R-:W-:Y:S05]  /*02a0*/  BSYNC.RECONVERGENT B0 ;  /* 0x0000000000007941 */ /* 0x000fea0003800200 */
.L_x_0:
[----:B------:R-:W-:Y:S04]  /*02b0*/  BSSY.RECONVERGENT B0, `(.L_x_2) ;  /* 0x000004a000007945 */ /* 0x000fe80003800200 */
[----:B------:R-:W-:Y:S04]  /*02c0*/  BSSY.RELIABLE B1, `(.L_x_3) ;  /* 0x0000046000017945 */ /* 0x000fe80003800100 */
[----:B------:R-:W-:Y:S05]  /*02d0*/  @P0 BRA `(.L_x_4) ;  /* 0x0000000000140947 */ /* 0x000fea0003800000 */
[----:B------:R-:W2:Y:S02]  /*02e0*/  LDG.E.CONSTANT R6, desc[UR4][R4.64+0x200] ;  /* 0x0002000404067981 */ /* 0x000ea4000c1e9900 */
[----:B--2---:R-:W-:Y:S01]  /*02f0*/  FADD R3, R3, R6 ;  /* 0x0000000603037221 */ /* 0x004fe20000000000 */
[----:B------:R-:W-:Y:S06]  /*0300*/  @P0 BRA `(.L_x_5) ;  /* 0x0000000000140947 */ /* 0x000fec0003800000 */
[----:B------:R-:W2:Y:S02]  /*0310*/  LDG.E.CONSTANT R6, desc[UR4][R4.64+0x300] ;  /* 0x0003000404067981 */ /* 0x000ea4000c1e9900 */
[----:B--2---:R-:W-:-:S07]  /*0320*/  FADD R3, R3, R6 ;  /* 0x0000000603037221 */ /* 0x004fce0000000000 */
.L_x_4:
[----:B------:R-:W-:Y:S05]  /*0330*/  @P0 BRA `(.L_x_6) ;  /* 0x0000000000140947 */ /* 0x000fea0003800000 */
[----:B------:R-:W2:Y:S02]  /*0340*/  LDG.E.CONSTANT R6, desc[UR4][R4.64+0x400] ;  /* 0x0004000404067981 */ /* 0x000ea4000c1e9900 */
[----:B--2---:R-:W-:-:S07]  /*0350*/  FADD R3, R3, R6 ;  /* 0x0000000603037221 */ /* 0x004fce0000000000 */
.L_x_5:
[----:B------:R-:W-:Y:S05]  /*0360*/  @P0 BRA `(.L_x_7) ;  /* 0x0000000000140947 */ /* 0x000fea0003800000 */
[----:B------:R-:W2:Y:S02]  /*0370*/  LDG.E.CONSTANT R6, desc[UR4][R4.64+0x2000] ;  /* 0x0020000404067981 */ /* 0x000ea4000c1e9900 */
[----:B--2---:R-:W-:-:S07]  /*0380*/  FADD R3, R3, R6 ;  /* 0x0000000603037221 */ /* 0x004fce0000000000 */
.L_x_6:
[----:B------:R-:W-:Y:S05]  /*0390*/  @P0 BRA `(.L_x_8) ;  /* 0x0000000000140947 */ /* 0x000fea0003800000 */
[----:B------:R-:W2:Y:S02]  /*03a0*/  LDG.E.CONSTANT R6, desc[UR4][R4.64+0x2100] ;  /* 0x0021000404067981 */ /* 0x000ea4000c1e9900 */
[----:B--2---:R-:W-:-:S07]  /*03b0*/  FADD R3, R3, R6 ;  /* 0x0000000603037221 */ /* 0x004fce0000000000 */
.L_x_7:
[----:B------:R-:W-:Y:S05]  /*03c0*/  @P0 BRA `(.L_x_9) ;  /* 0x0000000000140947 */ /* 0x000fea0003800000 */
[----:B------:R-:W2:Y:S02]  /*03d0*/  LDG.E.CONSTANT R6, desc[UR4][R4.64+0x2200] ;  /* 0x0022000404067981 */ /* 0x000ea4000c1e9900 */
[----:B--2---:R-:W-:-:S07]  /*03e0*/  FADD R3, R3, R6 ;  /* 0x0000000603037221 */ /* 0x004fce0000000000 */
.L_x_8:
[----:B------:R-:W-:Y:S05]  /*03f0*/  @P0 BRA `(.L_x_10) ;  /* 0x0000000000140947 */ /* 0x000fea0003800000 */
[----:B------:R-:W2:Y:S02]  /*0400*/  LDG.E.CONSTANT R6, desc[UR4][R4.64+0x2300] ;  /* 0x0023000404067981 */ /* 0x000ea4000c1e9900 */
[----:B--2---:R-:W-:-:S07]  /*0410*/  FADD R3, R3, R6 ;  /* 0x0000000603037221 */ /* 0x004fce0000000000 */
.L_x_9:
[----:B------:R-:W-:Y:S05]  /*0420*/  @P0 BRA `(.L_x_11) ;  /* 0x0000000000140947 */ /* 0x000fea0003800000 */
[----:B------:R-:W2:Y:S02]  /*0430*/  LDG.E.CONSTANT R6, desc[UR4][R4.64+0x2400] ;  /* 0x0024000404067981 */ /* 0x000ea4000c1e9900 */
[----:B--2---:R-:W-:-:S07]  /*0440*/  FADD R3, R3, R6 ;  /* 0x0000000603037221 */ /* 0x004fce0000000000 */
.L_x_10:
[----:B------:R-:W-:Y:S05]  /*0450*/  @P0 BRA `(.L_x_12) ;  /* 0x0000000000140947 */ /* 0x000fea0003800000 */
[----:B------:R-:W2:Y:S02]  /*0460*/  LDG.E.CONSTANT R6, desc[UR4][R4.64+0x4000] ;  /* 0x0040000404067981 */ /* 0x000ea4000c1e9900 */
[----:B--2---:R-:W-:-:S07]  /*0470*/  FADD R3, R3, R6 ;  /* 0x0000000603037221 */ /* 0x004fce0000000000 */
.L_x_11:
[----:B------:R-:W-:Y:S05]  /*0480*/  @P0 BRA `(.L_x_13) ;  /* 0x0000000000140947 */ /* 0x000fea0003800000 */
[----:B------:R-:W2:Y:S02]  /*0490*/  LDG.E.CONSTANT R6, desc[UR4][R4.64+0x4100] ;  /* 0x0041000404067981 */ /* 0x000ea4000c1e9900 */
[----:B--2---:R-:W-:-:S07]  /*04a0*/  FADD R3, R3, R6 ;  /* 0x0000000603037221 */ /* 0x004fce0000000000 */
.L_x_12:
[----:B------:R-:W-:Y:S05]  /*04b0*/  @P0 BRA `(.L_x_14) ;  /* 0x0000000000140947 */ /* 0x000fea0003800000 */
[----:B------:R-:W2:Y:S02]  /*04c0*/  LDG.E.CONSTANT R6, desc[UR4][R4.64+0x4200] ;  /* 0x0042000404067981 */ /* 0x000ea4000c1e9900 */
[----:B--2---:R-:W-:-:S07]  /*04d0*/  FADD R3, R3, R6 ;  /* 0x0000000603037221 */ /* 0x004fce0000000000 */
.L_x_13:
[----:B------:R-:W-:Y:S05]  /*04e0*/  @P0 BRA `(.L_x_15) ;  /* 0x0000000000140947 */ /* 0x000fea0003800000 */
[----:B------:R-:W2:Y:S02]  /*04f0*/  LDG.E.CONSTANT R6, desc[UR4][R4.64+0x4300] ;  /* 0x0043000404067981 */ /* 0x000ea4000c1e9900 */
[----:B--2---:R-:W-:-:S07]  /*0500*/  FADD R3, R3, R6 ;  /* 0x0000000603037221 */ /* 0x004fce0000000000 */
.L_x_14:
[----:B------:R-:W-:Y:S05]  /*0510*/  @P0 BRA `(.L_x_16) ;  /* 0x0000000000140947 */ /* 0x000fea0003800000 */
[----:B------:R-:W2:Y:S02]  /*0520*/  LDG.E.CONSTANT R6, desc[UR4][R4.64+0x4400] ;  /* 0x0044000404067981 */ /* 0x000ea4000c1e9900 */
[----:B--2---:R-:W-:-:S07]  /*0530*/  FADD R3, R3, R6 ;  /* 0x0000000603037221 */ /* 0x004fce0000000000 */
.L_x_15:
[----:B------:R-:W-:Y:S05]  /*0540*/  @P0 BRA `(.L_x_17) ;  /* 0x0000000000140947 */ /* 0x000fea0003800000 */
[----:B------:R-:W2:Y:S02]  /*0550*/  LDG.E.CONSTANT R6, desc[UR4][R4.64+0x6000] ;  /* 0x0060000404067981 */ /* 0x000ea4000c1e9900 */
[----:B--2---:R-:W-:-:S07]  /*0560*/  FADD R3, R3, R6 ;  /* 0x0000000603037221 */ /* 0x004fce0000000000 */
.L_x_16:
[----:B------:R-:W-:Y:S05]  /*0570*/  @P0 BRA `(.L_x_18) ;  /* 0x0000000000140947 */ /* 0x000fea0003800000 */
[----:B------:R-:W2:Y:S02]  /*0580*/  LDG.E.CONSTANT R6, desc[UR4][R4.64+0x6100] ;  /* 0x0061000404067981 */ /* 0x000ea4000c1e9900 */
[----:B--2---:R-:W-:-:S07]  /*0590*/  FADD R3, R3, R6 ;  /* 0x0000000603037221 */ /* 0x004fce0000000000 */
.L_x_17:
[----:B------:R-:W-:Y:S05]  /*05a0*/  @P0 BRA `(.L_x_19) ;  /* 0x0000000000140947 */ /* 0x000fea0003800000 */
[----:B------:R-:W2:Y:S02]  /*05b0*/  LDG.E.CONSTANT R6, desc[UR4][R4.64+0x6200] ;  /* 0x0062000404067981 */ /* 0x000ea4000c1e9900 */
[----:B--2---:R-:W-:-:S07]  /*05c0*/  FADD R3, R3, R6 ;  /* 0x0000000603037221 */ /* 0x004fce0000000000 */
.L_x_18:
[----:B------:R-:W-:Y:S05]  /*05d0*/  @P0 BRA `(.L_x_20) ;  /* 0x0000000000140947 */ /* 0x000fea0003800000 */
[----:B------:R-:W2:Y:S02]  /*05e0*/  LDG.E.CONSTANT R6, desc[UR4][R4.64+0x6300] ;  /* 0x0063000404067981 */ /* 0x000ea4000c1e9900 */
[----:B--2---:R-:W-:-:S07]  /*05f0*/  FADD R3, R3, R6 ;  /* 0x0000000603037221 */ /* 0x004fce0000000000 */
.L_x_19:
[----:B------:R-:W-:Y:S05]  /*0600*/  @P0 BRA `(.L_x_21) ;  /* 0x0000000000140947 */ /* 0x000fea0003800000 */
[----:B------:R-:W2:Y:S02]  /*0610*/  LDG.E.CONSTANT R6, desc[UR4][R4.64+0x6400] ;  /* 0x0064000404067981 */ /* 0x000ea4000c1e9900 */
[----:B--2---:R-:W-:-:S07]  /*0620*/  FADD R3, R3, R6 ;  /* 0x0000000603037221 */ /* 0x004fce0000000000 */
.L_x_20:
[----:B------:R-:W-:Y:S05]  /*0630*/  @P0 BRA `(.L_x_22) ;  /* 0x0000000000140947 */ /* 0x000fea0003800000 */
[----:B------:R-:W2:Y:S02]  /*0640*/  LDG.E.CONSTANT R6, desc[UR4][R4.64+0x8000] ;  /* 0x0080000404067981 */ /* 0x000ea4000c1e9900 */
[----:B--2---:R-:W-:-:S07]  /*0650*/  FADD R3, R3, R6 ;  /* 0x0000000603037221 */ /* 0x004fce0000000000 */
.L_x_21:
[----:B------:R-:W-:Y:S05]  /*0660*/  @P0 BRA `(.L_x_23) ;  /* 0x0000000000140947 */ /* 0x000fea0003800000 */
[----:B------:R-:W2:Y:S02]  /*0670*/  LDG.E.CONSTANT R6, desc[UR4][R4.64+0x8100] ;  /* 0x0081000404067981 */ /* 0x000ea4000c1e9900 */
[----:B--2---:R-:W-:-:S07]  /*0680*/  FADD R3, R3, R6 ;  /* 0x0000000603037221 */ /* 0x004fce0000000000 */
.L_x_22:
[----:B------:R-:W-:Y:S05]  /*0690*/  @P0 BRA `(.L_x_24) ;  /* 0x0000000000180947 */ /* 0x000fea0003800000 */
[----:B------:R-:W2:Y:S02]  /*06a0*/  LDG.E.CONSTANT R6, desc[UR4][R4.64+0x8200] ;  /* 0x0082000404067981 */ /* 0x000ea4000c1e9900 */
[----:B--2---:R-:W-:-:S07]  /*06b0*/  FADD R3, R3, R6 ;  /* 0x0000000603037221 */ /* 0x004fce0000000000 */
.L_x_23:
[----:B------:R-:W-:Y:S05]  /*06c0*/  @P0 BREAK.RELIABLE B1 ;  /* 0x0000000000010942 */ /* 0x000fea0003800100 */
[----:B------:R-:W-:Y:S05]  /*06d0*/  @P0 BRA `(.L_x_25) ;  /* 0x00000000001c0947 */ /* 0x000fea0003800000 */
[----:B------:R-:W2:Y:S02]  /*06e0*/  LDG.E.CONSTANT R6, desc[UR4][R4.64+0x8300] ;  /* 0x0083000404067981 */ /* 0x000ea4000c1e9900 */
[----:B--2---:R-:W-:-:S07]  /*06f0*/  FADD R3, R3, R6 ;  /* 0x0000000603037221 */ /* 0x004fce0000000000 */
.L_x_24:
[----:B------:R-:W-:Y:S05]  /*0700*/  @P0 BREAK.RELIABLE B1 ;  /* 0x0000000000010942 */ /* 0x000fea0003800100 */
[----:B------:R-:W-:Y:S05]  /*0710*/  @P0 BRA `(.L_x_25) ;  /* 0x00000000000c0947 */ /* 0x000fea0003800000 */
[----:B------:R-:W-:Y:S05]  /*0720*/  BSYNC.RELIABLE B1 ;  /* 0x0000000000017941 */ /* 0x000fea0003800100 */
.L_x_3:
[----:B------:R-:W2:Y:S02]  /*0730*/  LDG.E.CONSTANT R4, desc[UR4][R4.64+0x8400] ;  /* 0x0084000404047981 */ /* 0x000ea4000c1e9900 */
[----:B--2---:R-:W-:-:S07]  /*0740*/  FADD R3, R3, R4 ;  /* 0x0000000403037221 */ /* 0x004fce0000000000 */
.L_x_25:
[----:B------:R-:W-:Y:S05]  /*0750*/  BSYNC.RECONVERGENT B0 ;  /* 0x0000000000007941 */ /* 0x000fea0003800200 */
.L_x_2:
[----:B------:R-:W-:Y:S05]  /*0760*/  WARPSYNC.ALL ;  /* 0x0000000000007948 */ /* 0x000fea0003800000 */
[----:B------:R-:W-:Y:S05]  /*0770*/  @P0 EXIT ;  /* 0x000000000000094d */ /* 0x000fea0003800000 */
[----:B------:R-:W0:Y:S01]  /*0780*/  LDC.64 R4, c[0x0][0x388] ;  /* 0x0000e200ff047b82 */ /* 0x000e220000000a00 */
[----:B------:R-:W-:-:S04]  /*0790*/  SHF.L.U32 R7, R0, 0xa, RZ ;  /* 0x0000000a00077819 */ /* 0x000fc800000006ff */
[----:B------:R-:W-:Y:S01]  /*07a0*/  LOP3.LUT R9, R7, R2, RZ, 0xfc, !PT ;  /* 0x0000000207097212 */ /* 0x000fe200078efcff */
[----:B------:R-:W-:-:S04]  /*07b0*/  FMUL R7, R3, 0.039999999105930328369 ;  /* 0x3d23d70a03077820 */ /* 0x000fc80000400000 */
[----:B0-----:R-:W-:-:S05]  /*07c0*/  IMAD.WIDE.U32 R2, R9, 0x4, R4 ;  /* 0x0000000409027825 */ /* 0x001fca00078e0004 */
[----:B------:R-:W-:Y:S01]  /*07d0*/  STG.E desc[UR4][R2.64], R7 ;  /* 0x0000000702007986 */ /* 0x000fe2000c101904 */
[----:B------:R-:W-:Y:S05]  /*07e0*/  EXIT ;  /* 0x000000000000794d */ /* 0x000fea0003800000 */
.L_x_26:
[----:B------:R-:W-:-:S00]  /*07f0*/  BRA `(.L_x_26) ;  /* 0xfffffffc00fc7947 */ /* 0x000fc0000383ffff */
[----:B------:R-:W-:-:S00]  /*0800*/  NOP ;  /* 0x0000000000007918 */ /* 0x000fc00000000000 */
[----:B------:R-:W-:-:S00]  /*0810*/  NOP ;  /* 0x0000000000007918 */ /* 0x000fc00000000000 */
[----:B------:R-:W-:-:S00]  /*0820*/  NOP ;  /* 0x0000000000007918 */ /* 0x000fc00000000000 */
[----:B------:R-:W-:-:S00]  /*0830*/  NOP ;  /* 0x0000000000007918 */ /* 0x000fc00000000000 */
[----:B------:R-:W-:-:S00]  /*0840*/  NOP ;  /* 0x0000000000007918 */ /* 0x000fc00000000000 */
[----:B------:R-:W-:-:S00]  /*0850*/  NOP ;  /* 0x0000000000007918 */ /* 0x000fc00000000000 */
[----:B------:R-:W-:-:S00]  /*0860*/  NOP ;  /* 0x0000000000007918 */ /* 0x000fc00000000000 */
[----:B------:R-:W-:-:S00]  /*0870*/  NOP ;  /* 0x0000000000007918 */ /* 0x000fc00000000000 */
.L_x_27:


//--------------------- .nv.shared.reserved.0     --------------------------
	.section	.nv.shared.reserved.0,"aw",@nobits
	.weak		__nv_reservedSMEM_offset_0_alias
	.size		__nv_reservedSMEM_offset_0_alias, 0, 64
	.other		__nv_reservedSMEM_offset_0_alias,@"STO_CUDA_RESERVED_SHARED STV_DEFAULT"
__nv_reservedSMEM_offset_0_alias:
	.zero		0
	.zero		64


//--------------------- .nv.constant0._Z14avgpool_kernelPfS_ --------------------------
	.section	.nv.constant0._Z14avgpool_kernelPfS_,"a",@progbits
	.sectionflags	@""
	.align	4
.nv.constant0._Z14avgpool_kernelPfS_:
	.zero		912


//--------------------- SYMBOLS --------------------------

	.type		.nv.reservedSmem.offset0,@object
	.size		.nv.reservedSmem.offset0,0x4
